//
// Generated by NVIDIA NVVM Compiler
//
// Compiler Build ID: CL-36424714
// Cuda compilation tools, release 13.0, V13.0.88
// Based on NVVM 20.0.0
//

.version 9.0
.target sm_100
.address_size 64

	// .globl	saxpy

.visible .entry saxpy(
	.param .u32 saxpy_param_0,
	.param .f32 saxpy_param_1,
	.param .u64 .ptr .align 1 saxpy_param_2,
	.param .u64 .ptr .align 1 saxpy_param_3
)
{
	.reg .pred 	%p<3>;
	.reg .b32 	%r<11>;
	.reg .b32 	%f<5>;
	.reg .b64 	%rd<8>;

	ld.param.u32 	%r6, [saxpy_param_0];
	ld.param.f32 	%f1, [saxpy_param_1];
	ld.param.u64 	%rd3, [saxpy_param_2];
	ld.param.u64 	%rd4, [saxpy_param_3];
	mov.u32 	%r7, %ctaid.x;
	mov.u32 	%r1, %ntid.x;
	mov.u32 	%r8, %tid.x;
	mad.lo.s32 	%r10, %r7, %r1, %r8;
	setp.ge.s32 	%p1, %r10, %r6;
	@%p1 bra 	$L__BB0_3;
	mov.u32 	%r9, %nctaid.x;
	mul.lo.s32 	%r3, %r1, %r9;
	cvta.to.global.u64 	%rd1, %rd3;
	cvta.to.global.u64 	%rd2, %rd4;
$L__BB0_2:
	mul.wide.s32 	%rd5, %r10, 4;
	add.s64 	%rd6, %rd1, %rd5;
	ld.global.f32 	%f2, [%rd6];
	add.s64 	%rd7, %rd2, %rd5;
	ld.global.f32 	%f3, [%rd7];
	fma.rn.f32 	%f4, %f1, %f2, %f3;
	st.global.f32 	[%rd7], %f4;
	add.s32 	%r10, %r10, %r3;
	setp.lt.s32 	%p2, %r10, %r6;
	@%p2 bra 	$L__BB0_2;
$L__BB0_3:
	ret;

}


// ===== COMPILED SASS (sm_100) =====

	.target	sm_100

	.elftype	@"ET_EXEC"


//--------------------- .note.nv.tkinfo           --------------------------
	.section	.note.nv.tkinfo,"",@"SHT_NOTE"
	.sectionflags	@"SHF_NOTE_NV_TKINFO"
	.tkinfo
        /*0018*/ 	.word	0x00000002
        /*0030*/ 	.string	""
        /*0030*/ 	.string	"ptxas"
        /*0030*/ 	.string	"Cuda compilation tools, release 13.0, V13.0.88"
        /*0030*/ 	.string	"Build cuda_13.0.r13.0/compiler.36424714_0"
        /*0030*/ 	.string	"-arch sm_100 -m 64 "



//--------------------- .note.nv.cuinfo           --------------------------
	.section	.note.nv.cuinfo,"",@"SHT_NOTE"
	.sectionflags	@"SHF_NOTE_NV_CUINFO"
        /*0018*/ 	.short	0x0002
        /*001a*/ 	.short	0x0064
        /*001c*/ 	.short	0x0082
	.zero		2


//--------------------- .nv.info                  --------------------------
	.section	.nv.info,"",@"SHT_CUDA_INFO"
	.align	4


	//----- nvinfo : EIATTR_REGCOUNT
	.align		4
        /*0000*/ 	.byte	0x04, 0x2f
        /*0002*/ 	.short	(.L_1 - .L_0)
	.align		4
.L_0:
        /*0004*/ 	.word	index@(saxpy)
        /*0008*/ 	.word	0x00000010


	//----- nvinfo : EIATTR_FRAME_SIZE
	.align		4
.L_1:
        /*000c*/ 	.byte	0x04, 0x11
        /*000e*/ 	.short	(.L_3 - .L_2)
	.align		4
.L_2:
        /*0010*/ 	.word	index@(saxpy)
        /*0014*/ 	.word	0x00000000


	//----- nvinfo : EIATTR_MIN_STACK_SIZE
	.align		4
.L_3:
        /*0018*/ 	.byte	0x04, 0x12
        /*001a*/ 	.short	(.L_5 - .L_4)
	.align		4
.L_4:
        /*001c*/ 	.word	index@(saxpy)
        /*0020*/ 	.word	0x00000000
.L_5:


//--------------------- .nv.compat                --------------------------
	.section	.nv.compat,"",@"SHT_CUDA_COMPAT_INFO"
	.align	4
        /*0000*/ 	.byte	0x02, 0x09, 0x00, 0x00, 0x02, 0x02, 0x01, 0x00, 0x02, 0x05, 0x05, 0x00, 0x03, 0x07, 0x01, 0x01
        /*0010*/ 	.byte	0x02, 0x03, 0x00, 0x00, 0x02, 0x06, 0x01, 0x00, 0x04, 0x0b, 0x08, 0x00, 0x09, 0x00, 0x00, 0x00
        /*0020*/ 	.byte	0x00, 0x00, 0x00, 0x00


//--------------------- .nv.info.saxpy            --------------------------
	.section	.nv.info.saxpy,"",@"SHT_CUDA_INFO"
	.sectionflags	@""
	.align	4


	//----- nvinfo : EIATTR_CUDA_API_VERSION
	.align		4
        /*0000*/ 	.byte	0x04, 0x37
        /*0002*/ 	.short	(.L_7 - .L_6)
.L_6:
        /*0004*/ 	.word	0x00000082


	//----- nvinfo : EIATTR_KPARAM_INFO
	.align		4
.L_7:
        /*0008*/ 	.byte	0x04, 0x17
        /*000a*/ 	.short	(.L_9 - .L_8)
.L_8:
        /*000c*/ 	.word	0x00000000
        /*0010*/ 	.short	0x0003
        /*0012*/ 	.short	0x0010
        /*0014*/ 	.byte	0x00, 0xf5, 0x21, 0x00


	//----- nvinfo : EIATTR_KPARAM_INFO
	.align		4
.L_9:
        /*0018*/ 	.byte	0x04, 0x17
        /*001a*/ 	.short	(.L_11 - .L_10)
.L_10:
        /*001c*/ 	.word	0x00000000
        /*0020*/ 	.short	0x0002
        /*0022*/ 	.short	0x0008
        /*0024*/ 	.byte	0x00, 0xf5, 0x21, 0x00


	//----- nvinfo : EIATTR_KPARAM_INFO
	.align		4
.L_11:
        /*0028*/ 	.byte	0x04, 0x17
        /*002a*/ 	.short	(.L_13 - .L_12)
.L_12:
        /*002c*/ 	.word	0x00000000
        /*0030*/ 	.short	0x0001
        /*0032*/ 	.short	0x0004
        /*0034*/ 	.byte	0x00, 0xf0, 0x11, 0x00


	//----- nvinfo : EIATTR_KPARAM_INFO
	.align		4
.L_13:
        /*0038*/ 	.byte	0x04, 0x17
        /*003a*/ 	.short	(.L_15 - .L_14)
.L_14:
        /*003c*/ 	.word	0x00000000
        /*0040*/ 	.short	0x0000
        /*0042*/ 	.short	0x0000
        /*0044*/ 	.byte	0x00, 0xf0, 0x11, 0x00


	//----- nvinfo : EIATTR_SPARSE_MMA_MASK
	.align		4
.L_15:
        /*0048*/ 	.byte	0x03, 0x50
        /*004a*/ 	.short	0x0000


	//----- nvinfo : EIATTR_MAXREG_COUNT
	.align		4
        /*004c*/ 	.byte	0x03, 0x1b
        /*004e*/ 	.short	0x00ff


	//----- nvinfo : EIATTR_MERCURY_ISA_VERSION
	.align		4
        /*0050*/ 	.byte	0x03, 0x5f
        /*0052*/ 	.short	0x0101


	//----- nvinfo : EIATTR_VRC_CTA_INIT_COUNT
	.align		4
        /*0054*/ 	.byte	0x02, 0x4a
	.zero		1
	.zero		1


	//----- nvinfo : EIATTR_EXIT_INSTR_OFFSETS
	.align		4
        /*0058*/ 	.byte	0x04, 0x1c
        /*005a*/ 	.short	(.L_17 - .L_16)


	//   ....[0]....
.L_16:
        /*005c*/ 	.word	0x00000070


	//   ....[1]....
        /*0060*/ 	.word	0x00000170


	//----- nvinfo : EIATTR_CRS_STACK_SIZE
	.align		4
.L_17:
        /*0064*/ 	.byte	0x04, 0x1e
        /*0066*/ 	.short	(.L_19 - .L_18)
.L_18:
        /*0068*/ 	.word	0x00000000


	//----- nvinfo : EIATTR_CBANK_PARAM_SIZE
	.align		4
.L_19:
        /*006c*/ 	.byte	0x03, 0x19
        /*006e*/ 	.short	0x0018


	//----- nvinfo : EIATTR_PARAM_CBANK
	.align		4
        /*0070*/ 	.byte	0x04, 0x0a
        /*0072*/ 	.short	(.L_21 - .L_20)
	.align		4
.L_20:
        /*0074*/ 	.word	index@(.nv.constant0.saxpy)
        /*0078*/ 	.short	0x0380
        /*007a*/ 	.short	0x0018


	//----- nvinfo : EIATTR_SW_WAR
	.align		4
.L_21:
        /*007c*/ 	.byte	0x04, 0x36
        /*007e*/ 	.short	(.L_23 - .L_22)
.L_22:
        /*0080*/ 	.word	0x00000008
.L_23:


//--------------------- .nv.callgraph             --------------------------
	.section	.nv.callgraph,"",@"SHT_CUDA_CALLGRAPH"
	.align	4
	.sectionentsize	8
	.align		4
        /*0000*/ 	.word	0x00000000
	.align		4
        /*0004*/ 	.word	0xffffffff
	.align		4
        /*0008*/ 	.word	0x00000000
	.align		4
        /*000c*/ 	.word	0xfffffffe
	.align		4
        /*0010*/ 	.word	0x00000000
	.align		4
        /*0014*/ 	.word	0xfffffffd
	.align		4
        /*0018*/ 	.word	0x00000000
	.align		4
        /*001c*/ 	.word	0xfffffffc


//--------------------- .text.saxpy               --------------------------
	.section	.text.saxpy,"ax",@progbits
	.align	128
        .global         saxpy
        .type           saxpy,@function
        .size           saxpy,(.L_x_2 - saxpy)
        .other          saxpy,@"STO_CUDA_ENTRY STV_DEFAULT"
saxpy:
.text.saxpy:
[----:B------:R-:W-:Y:S01]  /*0000*/  LDC R1, c[0x0][0x37c] ;  /* 0x0000df00ff017b82 */ /* 0x000fe20000000800 */
[----:B------:R-:W0:Y:S07]  /*0010*/  S2R R0, SR_TID.X ;  /* 0x0000000000007919 */ /* 0x000e2e0000002100 */
[----:B------:R-:W0:Y:S01]  /*0020*/  S2UR UR4, SR_CTAID.X ;  /* 0x00000000000479c3 */ /* 0x000e220000002500 */
[----:B------:R-:W1:Y:S07]  /*0030*/  LDCU UR5, c[0x0][0x380] ;  /* 0x00007000ff0577ac */ /* 0x000e6e0008000800 */
[----:B------:R-:W0:Y:S02]  /*0040*/  LDC R11, c[0x0][0x360] ;  /* 0x0000d800ff0b7b82 */ /* 0x000e240000000800 */
[----:B0-----:R-:W-:-:S05]  /*0050*/  IMAD R0, R11, UR4, R0 ;  /* 0x000000040b007c24 */ /* 0x001fca000f8e0200 */
[----:B-1----:R-:W-:-:S13]  /*0060*/  ISETP.GE.AND P0, PT, R0, UR5, PT ;  /* 0x0000000500007c0c */ /* 0x002fda000bf06270 */
[----:B------:R-:W-:Y:S05]  /*0070*/  @P0 EXIT ;  /* 0x000000000000094d */ /* 0x000fea0003800000 */
[----:B------:R-:W0:Y:S01]  /*0080*/  LDC.64 R6, c[0x0][0x388] ;  /* 0x0000e200ff067b82 */ /* 0x000e220000000a00 */
[----:B------:R-:W1:Y:S01]  /*0090*/  LDCU UR4, c[0x0][0x370] ;  /* 0x00006e00ff0477ac */ /* 0x000e620008000800 */
[----:B------:R-:W2:Y:S06]  /*00a0*/  LDCU.64 UR6, c[0x0][0x358] ;  /* 0x00006b00ff0677ac */ /* 0x000eac0008000a00 */
[----:B------:R-:W3:Y:S01]  /*00b0*/  LDC.64 R8, c[0x0][0x390] ;  /* 0x0000e400ff087b82 */ /* 0x000ee20000000a00 */
[----:B------:R-:W4:Y:S01]  /*00c0*/  LDCU UR8, c[0x0][0x384] ;  /* 0x00007080ff0877ac */ /* 0x000f220008000800 */
[----:B-1----:R-:W-:-:S07]  /*00d0*/  IMAD R11, R11, UR4, RZ ;  /* 0x000000040b0b7c24 */ /* 0x002fce000f8e02ff */
.L_x_0:
[----:B0-----:R-:W-:-:S04]  /*00e0*/  IMAD.WIDE R2, R0, 0x4, R6 ;  /* 0x0000000400027825 */ /* 0x001fc800078e0206 */
[----:B-1-3--:R-:W-:Y:S02]  /*00f0*/  IMAD.WIDE R4, R0, 0x4, R8 ;  /* 0x0000000400047825 */ /* 0x00afe400078e0208 */
[----:B--2---:R-:W4:Y:S04]  /*0100*/  LDG.E R2, desc[UR6][R2.64] ;  /* 0x0000000602027981 */ /* 0x004f28000c1e1900 */
[----:B------:R-:W4:Y:S01]  /*0110*/  LDG.E R13, desc[UR6][R4.64] ;  /* 0x00000006040d7981 */ /* 0x000f22000c1e1900 */
[----:B------:R-:W-:-:S04]  /*0120*/  IADD3 R0, PT, PT, R11, R0, RZ ;  /* 0x000000000b007210 */ /* 0x000fc80007ffe0ff */
[----:B------:R-:W-:Y:S01]  /*0130*/  ISETP.GE.AND P0, PT, R0, UR5, PT ;  /* 0x0000000500007c0c */ /* 0x000fe2000bf06270 */
[----:B----4-:R-:W-:-:S05]  /*0140*/  FFMA R13, R2, UR8, R13 ;  /* 0x00000008020d7c23 */ /* 0x010fca000800000d */
[----:B------:R1:W-:Y:S07]  /*0150*/  STG.E desc[UR6][R4.64], R13 ;  /* 0x0000000d04007986 */ /* 0x0003ee000c101906 */
[----:B------:R-:W-:Y:S05]  /*0160*/  @!P0 BRA `(.L_x_0) ;  /* 0xfffffffc00dc8947 */ /* 0x000fea000383ffff */
[----:B------:R-:W-:Y:S05]  /*0170*/  EXIT ;  /* 0x000000000000794d */ /* 0x000fea0003800000 */
.L_x_1:
[----:B------:R-:W-:-:S00]  /*0180*/  BRA `(.L_x_1) ;  /* 0xfffffffc00fc7947 */ /* 0x000fc0000383ffff */
[----:B------:R-:W-:-:S00]  /*0190*/  NOP ;  /* 0x0000000000007918 */ /* 0x000fc00000000000 */
        /* <DEDUP_REMOVED lines=14> */
.L_x_2:


//--------------------- .nv.shared.reserved.0     --------------------------
	.section	.nv.shared.reserved.0,"aw",@nobits
	.weak		__nv_reservedSMEM_offset_0_alias
	.size		__nv_reservedSMEM_offset_0_alias, 0, 64
	.other		__nv_reservedSMEM_offset_0_alias,@"STO_CUDA_RESERVED_SHARED STV_DEFAULT"
__nv_reservedSMEM_offset_0_alias:
	.zero		0
	.zero		64


//--------------------- .nv.constant0.saxpy       --------------------------
	.section	.nv.constant0.saxpy,"a",@progbits
	.sectionflags	@""
	.align	4
.nv.constant0.saxpy:
	.zero		920


//--------------------- SYMBOLS --------------------------

	.type		.nv.reservedSmem.offset0,@object
	.size		.nv.reservedSmem.offset0,0x4
